	.headerflags	@"EF_CUDA_TEXMODE_UNIFIED EF_CUDA_64BIT_ADDRESS EF_CUDA_ACCELERATORS EF_CUDA_SM90 EF_CUDA_VIRTUAL_SM(EF_CUDA_SM90)"
	.elftype	@"ET_EXEC"


//--------------------- .nv.info                  --------------------------
	.section	.nv.info,"",@"SHT_CUDA_INFO"
	.align	4


	//----- nvinfo : EIATTR_REGCOUNT
	.align		4
        /*0000*/ 	.byte	0x04, 0x2f
        /*0002*/ 	.short	(.L_3 - .L_2)
	.align		4
.L_2:
        /*0004*/ 	.word	index@(triton_poi_fused__native_batch_norm_legit_no_training_relu_5)
        /*0008*/ 	.word	0x00000012


	//----- nvinfo : EIATTR_MIN_STACK_SIZE
	.align		4
.L_3:
        /*000c*/ 	.byte	0x04, 0x12
        /*000e*/ 	.short	(.L_5 - .L_4)
	.align		4
.L_4:
        /*0010*/ 	.word	index@(triton_poi_fused__native_batch_norm_legit_no_training_relu_5)
        /*0014*/ 	.word	0x00000000


	//----- nvinfo : EIATTR_FRAME_SIZE
	.align		4
.L_5:
        /*0018*/ 	.byte	0x04, 0x11
        /*001a*/ 	.short	(.L_7 - .L_6)
	.align		4
.L_6:
        /*001c*/ 	.word	index@(triton_poi_fused__native_batch_norm_legit_no_training_relu_5)
        /*0020*/ 	.word	0x00000000


	//----- nvinfo : EIATTR_MIN_STACK_SIZE
	.align		4
.L_7:
        /*0024*/ 	.byte	0x04, 0x12
        /*0026*/ 	.short	(.L_9 - .L_8)
	.align		4
.L_8:
        /*0028*/ 	.word	index@(triton_poi_fused__native_batch_norm_legit_no_training_relu_5)
        /*002c*/ 	.word	0x00000000
.L_9:


//--------------------- .nv.info.triton_poi_fused__native_batch_norm_legit_no_training_relu_5 --------------------------
	.section	.nv.info.triton_poi_fused__native_batch_norm_legit_no_training_relu_5,"",@"SHT_CUDA_INFO"
	.sectionflags	@""
	.align	4


	//----- nvinfo : EIATTR_CUDA_API_VERSION
	.align		4
        /*0000*/ 	.byte	0x04, 0x37
        /*0002*/ 	.short	(.L_11 - .L_10)
.L_10:
        /*0004*/ 	.word	0x0000007c


	//----- nvinfo : EIATTR_KPARAM_INFO
	.align		4
.L_11:
        /*0008*/ 	.byte	0x04, 0x17
        /*000a*/ 	.short	(.L_13 - .L_12)
.L_12:
        /*000c*/ 	.word	0x00000000
        /*0010*/ 	.short	0x0006
        /*0012*/ 	.short	0x0030
        /*0014*/ 	.byte	0x00, 0xf0, 0x11, 0x00


	//----- nvinfo : EIATTR_KPARAM_INFO
	.align		4
.L_13:
        /*0018*/ 	.byte	0x04, 0x17
        /*001a*/ 	.short	(.L_15 - .L_14)
.L_14:
        /*001c*/ 	.word	0x00000000
        /*0020*/ 	.short	0x0005
        /*0022*/ 	.short	0x0028
        /*0024*/ 	.byte	0x00, 0xf4, 0x21, 0x00


	//----- nvinfo : EIATTR_KPARAM_INFO
	.align		4
.L_15:
        /*0028*/ 	.byte	0x04, 0x17
        /*002a*/ 	.short	(.L_17 - .L_16)
.L_16:
        /*002c*/ 	.word	0x00000000
        /*0030*/ 	.short	0x0004
        /*0032*/ 	.short	0x0020
        /*0034*/ 	.byte	0x00, 0xf4, 0x21, 0x00


	//----- nvinfo : EIATTR_KPARAM_INFO
	.align		4
.L_17:
        /*0038*/ 	.byte	0x04, 0x17
        /*003a*/ 	.short	(.L_19 - .L_18)
.L_18:
        /*003c*/ 	.word	0x00000000
        /*0040*/ 	.short	0x0003
        /*0042*/ 	.short	0x0018
        /*0044*/ 	.byte	0x00, 0xf4, 0x21, 0x00


	//----- nvinfo : EIATTR_KPARAM_INFO
	.align		4
.L_19:
        /*0048*/ 	.byte	0x04, 0x17
        /*004a*/ 	.short	(.L_21 - .L_20)
.L_20:
        /*004c*/ 	.word	0x00000000
        /*0050*/ 	.short	0x0002
        /*0052*/ 	.short	0x0010
        /*0054*/ 	.byte	0x00, 0xf4, 0x21, 0x00


	//----- nvinfo : EIATTR_KPARAM_INFO
	.align		4
.L_21:
        /*0058*/ 	.byte	0x04, 0x17
        /*005a*/ 	.short	(.L_23 - .L_22)
.L_22:
        /*005c*/ 	.word	0x00000000
        /*0060*/ 	.short	0x0001
        /*0062*/ 	.short	0x0008
        /*0064*/ 	.byte	0x00, 0xf4, 0x21, 0x00


	//----- nvinfo : EIATTR_KPARAM_INFO
	.align		4
.L_23:
        /*0068*/ 	.byte	0x04, 0x17
        /*006a*/ 	.short	(.L_25 - .L_24)
.L_24:
        /*006c*/ 	.word	0x00000000
        /*0070*/ 	.short	0x0000
        /*0072*/ 	.short	0x0000
        /*0074*/ 	.byte	0x00, 0xf4, 0x21, 0x00


	//----- nvinfo : EIATTR_SPARSE_MMA_MASK
	.align		4
.L_25:
        /*0078*/ 	.byte	0x03, 0x50
        /*007a*/ 	.short	0x0000


	//----- nvinfo : EIATTR_MAXREG_COUNT
	.align		4
        /*007c*/ 	.byte	0x03, 0x1b
        /*007e*/ 	.short	0x00ff


	//----- nvinfo : EIATTR_EXIT_INSTR_OFFSETS
	.align		4
        /*0080*/ 	.byte	0x04, 0x1c
        /*0082*/ 	.short	(.L_27 - .L_26)


	//   ....[0]....
.L_26:
        /*0084*/ 	.word	0x000003d0


	//----- nvinfo : EIATTR_REQNTID
	.align		4
.L_27:
        /*0088*/ 	.byte	0x04, 0x10
        /*008a*/ 	.short	(.L_29 - .L_28)
.L_28:
        /*008c*/ 	.word	0x00000100
        /*0090*/ 	.word	0x00000001
        /*0094*/ 	.word	0x00000001


	//----- nvinfo : EIATTR_CBANK_PARAM_SIZE
	.align		4
.L_29:
        /*0098*/ 	.byte	0x03, 0x19
        /*009a*/ 	.short	0x0034


	//----- nvinfo : EIATTR_PARAM_CBANK
	.align		4
        /*009c*/ 	.byte	0x04, 0x0a
        /*009e*/ 	.short	(.L_31 - .L_30)
	.align		4
.L_30:
        /*00a0*/ 	.word	index@(.nv.constant0.triton_poi_fused__native_batch_norm_legit_no_training_relu_5)
        /*00a4*/ 	.short	0x0210
        /*00a6*/ 	.short	0x0034


	//----- nvinfo : EIATTR_SW_WAR
	.align		4
.L_31:
        /*00a8*/ 	.byte	0x04, 0x36
        /*00aa*/ 	.short	(.L_33 - .L_32)
.L_32:
        /*00ac*/ 	.word	0x00000008
.L_33:


//--------------------- .nv.callgraph             --------------------------
	.section	.nv.callgraph,"",@"SHT_CUDA_CALLGRAPH"
	.align	4
	.sectionentsize	8
	.align		4
        /*0000*/ 	.word	0x00000000
	.align		4
        /*0004*/ 	.word	0xffffffff
	.align		4
        /*0008*/ 	.word	0x00000000
	.align		4
        /*000c*/ 	.word	0xfffffffe
	.align		4
        /*0010*/ 	.word	0x00000000
	.align		4
        /*0014*/ 	.word	0xfffffffd
	.align		4
        /*0018*/ 	.word	0x00000000
	.align		4
        /*001c*/ 	.word	0xfffffffc


//--------------------- .nv.constant4             --------------------------
	.section	.nv.constant4,"a",@progbits
	.align	8
	.align		8
.nv.constant4:
        /*0000*/ 	.dword	_$_str
	.align		8
        /*0008*/ 	.dword	_$_str_$_2


//--------------------- .text.triton_poi_fused__native_batch_norm_legit_no_training_relu_5 --------------------------
	.section	.text.triton_poi_fused__native_batch_norm_legit_no_training_relu_5,"ax",@progbits
	.align	128
        .global         triton_poi_fused__native_batch_norm_legit_no_training_relu_5
        .type           triton_poi_fused__native_batch_norm_legit_no_training_relu_5,@function
        .size           triton_poi_fused__native_batch_norm_legit_no_training_relu_5,(.L_x_1 - triton_poi_fused__native_batch_norm_legit_no_training_relu_5)
        .other          triton_poi_fused__native_batch_norm_legit_no_training_relu_5,@"STO_CUDA_ENTRY STV_DEFAULT"
triton_poi_fused__native_batch_norm_legit_no_training_relu_5:
.text.triton_poi_fused__native_batch_norm_legit_no_training_relu_5:
[----:B------:R-:W-:Y:S01]  /*0000*/  LDC R1, c[0x0][0x28] ;  /* 0x00000a00ff017b82 */ /* 0x000fe20000000800 */
[----:B------:R-:W1:Y:S07]  /*0010*/  S2R R0, SR_TID.X ;  /* 0x0000000000007919 */ /* 0x000e6e0000002100 */
[----:B------:R-:W2:Y:S01]  /*0020*/  LDC.64 R2, c[0x0][0x220] ;  /* 0x00008800ff027b82 */ /* 0x000ea20000000a00 */
[----:B------:R-:W-:Y:S01]  /*0030*/  ULDC.64 UR4, c[0x0][0x208] ;  /* 0x0000820000047ab9 */ /* 0x000fe20000000a00 */
[----:B------:R-:W3:Y:S06]  /*0040*/  S2R R7, SR_CTAID.X ;  /* 0x0000000000077919 */ /* 0x000eec0000002500 */
[----:B------:R-:W4:Y:S08]  /*0050*/  LDC.64 R8, c[0x0][0x228] ;  /* 0x00008a00ff087b82 */ /* 0x000f300000000a00 */
[----:B------:R-:W5:Y:S01]  /*0060*/  LDC.64 R10, c[0x0][0x230] ;  /* 0x00008c00ff0a7b82 */ /* 0x000f620000000a00 */
[----:B-1----:R-:W-:-:S02]  /*0070*/  SHF.L.U32 R0, R0, 0x1, RZ ;  /* 0x0000000100007819 */ /* 0x002fc400000006ff */
[----:B---3--:R-:W-:Y:S02]  /*0080*/  SHF.R.S32.HI R5, RZ, 0x16, R7 ;  /* 0x00000016ff057819 */ /* 0x008fe40000011407 */
[----:B------:R-:W-:Y:S02]  /*0090*/  LOP3.LUT R0, R0, 0x1fe, RZ, 0xc0, !PT ;  /* 0x000001fe00007812 */ /* 0x000fe400078ec0ff */
[----:B------:R-:W-:Y:S02]  /*00a0*/  SGXT R5, R5, 0x1 ;  /* 0x000000010505781a */ /* 0x000fe40000000200 */
[----:B------:R-:W-:Y:S02]  /*00b0*/  LEA R0, R7, R0, 0x9 ;  /* 0x0000000007007211 */ /* 0x000fe400078e48ff */
[----:B------:R-:W1:Y:S02]  /*00c0*/  LDC.64 R6, c[0x0][0x218] ;  /* 0x00008600ff067b82 */ /* 0x000e640000000a00 */
[----:B------:R-:W-:-:S04]  /*00d0*/  LEA.HI R5, R5, R0, RZ, 0x6 ;  /* 0x0000000005057211 */ /* 0x000fc800078f30ff */
[----:B------:R-:W-:-:S04]  /*00e0*/  LOP3.LUT R5, R5, 0xffffffc0, RZ, 0xc0, !PT ;  /* 0xffffffc005057812 */ /* 0x000fc800078ec0ff */
[----:B------:R-:W-:Y:S02]  /*00f0*/  IADD3 R13, R0, -R5, RZ ;  /* 0x80000005000d7210 */ /* 0x000fe40007ffe0ff */
[----:B------:R-:W3:Y:S03]  /*0100*/  LDC.64 R4, c[0x0][0x210] ;  /* 0x00008400ff047b82 */ /* 0x000ee60000000a00 */
[----:B--2---:R-:W-:-:S06]  /*0110*/  IMAD.WIDE R2, R13, 0x4, R2 ;  /* 0x000000040d027825 */ /* 0x004fcc00078e0202 */
[----:B------:R-:W2:Y:S01]  /*0120*/  LDG.E.EL.64 R2, desc[UR4][R2.64] ;  /* 0x0000000402027981 */ /* 0x000ea2000c2e1b00 */
[----:B-1----:R-:W-:-:S04]  /*0130*/  IMAD.WIDE R6, R13, 0x4, R6 ;  /* 0x000000040d067825 */ /* 0x002fc800078e0206 */
[C---:B----4-:R-:W-:Y:S02]  /*0140*/  IMAD.WIDE R8, R13.reuse, 0x4, R8 ;  /* 0x000000040d087825 */ /* 0x050fe400078e0208 */
[----:B------:R-:W4:Y:S02]  /*0150*/  LDG.E.EL.64 R6, desc[UR4][R6.64] ;  /* 0x0000000406067981 */ /* 0x000f24000c2e1b00 */
[----:B-----5:R-:W-:Y:S02]  /*0160*/  IMAD.WIDE R10, R13, 0x4, R10 ;  /* 0x000000040d0a7825 */ /* 0x020fe400078e020a */
[----:B------:R-:W5:Y:S02]  /*0170*/  LDG.E.EL.64 R8, desc[UR4][R8.64] ;  /* 0x0000000408087981 */ /* 0x000f64000c2e1b00 */
[----:B---3--:R-:W-:Y:S02]  /*0180*/  IMAD.WIDE R4, R0, 0x4, R4 ;  /* 0x0000000400047825 */ /* 0x008fe400078e0204 */
[----:B------:R-:W5:Y:S04]  /*0190*/  LDG.E.EL.64 R10, desc[UR4][R10.64] ;  /* 0x000000040a0a7981 */ /* 0x000f68000c2e1b00 */
[----:B------:R-:W4:Y:S01]  /*01a0*/  LDG.E.64 R4, desc[UR4][R4.64] ;  /* 0x0000000404047981 */ /* 0x000f22000c1e1b00 */
[----:B------:R-:W-:Y:S01]  /*01b0*/  HFMA2.MMA R14, -RZ, RZ, 1.625, 0 ;  /* 0x3e800000ff0e7435 */ /* 0x000fe200000001ff */
[----:B--2---:R-:W-:Y:S01]  /*01c0*/  FADD R2, R2, 0.0010000000474974513054 ;  /* 0x3a83126f02027421 */ /* 0x004fe20000000000 */
[----:B------:R-:W-:-:S03]  /*01d0*/  FADD R3, R3, 0.0010000000474974513054 ;  /* 0x3a83126f03037421 */ /* 0x000fc60000000000 */
[----:B------:R-:W1:Y:S08]  /*01e0*/  MUFU.SQRT R12, R2 ;  /* 0x00000002000c7308 */ /* 0x000e700000002000 */
[----:B------:R2:W3:Y:S01]  /*01f0*/  MUFU.SQRT R13, R3 ;  /* 0x00000003000d7308 */ /* 0x0004e20000002000 */
[C---:B-1----:R-:W-:Y:S02]  /*0200*/  FSETP.GT.AND P0, PT, R12.reuse, 8.50705917302346158658e+37, PT ;  /* 0x7e8000000c00780b */ /* 0x042fe40003f04000 */
[----:B------:R-:W-:Y:S01]  /*0210*/  FSETP.GEU.AND P2, PT, R12, 1.175494350822287508e-38, PT ;  /* 0x008000000c00780b */ /* 0x000fe20003f4e000 */
[----:B--2---:R-:W1:Y:S01]  /*0220*/  LDC.64 R2, c[0x0][0x238] ;  /* 0x00008e00ff027b82 */ /* 0x004e620000000a00 */
[----:B---3--:R-:W-:-:S02]  /*0230*/  FSETP.GT.AND P1, PT, R13, 8.50705917302346158658e+37, PT ;  /* 0x7e8000000d00780b */ /* 0x008fc40003f24000 */
[----:B------:R-:W-:-:S07]  /*0240*/  FSETP.GEU.AND P3, PT, R13, 1.175494350822287508e-38, PT ;  /* 0x008000000d00780b */ /* 0x000fce0003f6e000 */
[----:B------:R-:W-:-:S04]  /*0250*/  @P0 FMUL R12, R12, 0.25 ;  /* 0x3e8000000c0c0820 */ /* 0x000fc80000400000 */
[----:B------:R-:W-:Y:S01]  /*0260*/  @!P2 FMUL R12, R12, 16777216 ;  /* 0x4b8000000c0ca820 */ /* 0x000fe20000400000 */
[----:B------:R-:W-:-:S04]  /*0270*/  @P1 FMUL R13, R13, 0.25 ;  /* 0x3e8000000d0d1820 */ /* 0x000fc80000400000 */
[----:B------:R-:W-:Y:S01]  /*0280*/  @!P3 FMUL R13, R13, 16777216 ;  /* 0x4b8000000d0db820 */ /* 0x000fe20000400000 */
[----:B------:R-:W2:Y:S01]  /*0290*/  MUFU.RCP R12, R12 ;  /* 0x0000000c000c7308 */ /* 0x000ea20000001000 */
[----:B------:R-:W-:-:S07]  /*02a0*/  FSEL R15, R14, 1, P0 ;  /* 0x3f8000000e0f7808 */ /* 0x000fce0000000000 */
[----:B------:R-:W3:Y:S01]  /*02b0*/  MUFU.RCP R13, R13 ;  /* 0x0000000d000d7308 */ /* 0x000ee20000001000 */
[----:B------:R-:W-:Y:S01]  /*02c0*/  FSEL R14, R14, 1, P1 ;  /* 0x3f8000000e0e7808 */ /* 0x000fe20000800000 */
[----:B------:R-:W-:-:S04]  /*02d0*/  @!P2 FMUL R15, R15, 16777216 ;  /* 0x4b8000000f0fa820 */ /* 0x000fc80000400000 */
[----:B------:R-:W-:Y:S01]  /*02e0*/  @!P3 FMUL R14, R14, 16777216 ;  /* 0x4b8000000e0eb820 */ /* 0x000fe20000400000 */
[----:B----4-:R-:W-:Y:S01]  /*02f0*/  FADD R5, R5, -R7 ;  /* 0x8000000705057221 */ /* 0x010fe20000000000 */
[----:B------:R-:W-:Y:S01]  /*0300*/  FADD R4, R4, -R6 ;  /* 0x8000000604047221 */ /* 0x000fe20000000000 */
[----:B--2---:R-:W-:Y:S01]  /*0310*/  FMUL R15, R12, R15 ;  /* 0x0000000f0c0f7220 */ /* 0x004fe20000400000 */
[----:B---3--:R-:W-:-:S03]  /*0320*/  FMUL R14, R13, R14 ;  /* 0x0000000e0d0e7220 */ /* 0x008fc60000400000 */
[----:B------:R-:W-:Y:S01]  /*0330*/  FMUL R15, R4, R15 ;  /* 0x0000000f040f7220 */ /* 0x000fe20000400000 */
[----:B------:R-:W-:-:S03]  /*0340*/  FMUL R14, R5, R14 ;  /* 0x0000000e050e7220 */ /* 0x000fc60000400000 */
[----:B-----5:R-:W-:Y:S01]  /*0350*/  FFMA R8, R8, R15, R10 ;  /* 0x0000000f08087223 */ /* 0x020fe2000000000a */
[----:B------:R-:W-:-:S04]  /*0360*/  FFMA R9, R9, R14, R11 ;  /* 0x0000000e09097223 */ /* 0x000fc8000000000b */
[----:B------:R-:W-:Y:S02]  /*0370*/  FSETP.GEU.AND P0, PT, R8, RZ, PT ;  /* 0x000000ff0800720b */ /* 0x000fe40003f0e000 */
[C---:B------:R-:W-:Y:S01]  /*0380*/  FSETP.GEU.AND P1, PT, R9.reuse, RZ, PT ;  /* 0x000000ff0900720b */ /* 0x040fe20003f2e000 */
[----:B-1----:R-:W-:Y:S01]  /*0390*/  IMAD.WIDE R2, R0, 0x4, R2 ;  /* 0x0000000400027825 */ /* 0x002fe200078e0202 */
[----:B------:R-:W-:Y:S02]  /*03a0*/  FSEL R8, R8, RZ, P0 ;  /* 0x000000ff08087208 */ /* 0x000fe40000000000 */
[----:B------:R-:W-:-:S05]  /*03b0*/  FSEL R9, R9, RZ, P1 ;  /* 0x000000ff09097208 */ /* 0x000fca0000800000 */
[----:B------:R-:W-:Y:S01]  /*03c0*/  STG.E.64 desc[UR4][R2.64], R8 ;  /* 0x0000000802007986 */ /* 0x000fe2000c101b04 */
[----:B------:R-:W-:Y:S05]  /*03d0*/  EXIT ;  /* 0x000000000000794d */ /* 0x000fea0003800000 */
.L_x_0:
[----:B------:R-:W-:-:S00]  /*03e0*/  BRA `(.L_x_0) ;  /* 0xfffffffc00fc7947 */ /* 0x000fc0000383ffff */
[----:B------:R-:W-:-:S00]  /*03f0*/  NOP ;  /* 0x0000000000007918 */ /* 0x000fc00000000000 */
        /* <DEDUP_REMOVED lines=8> */
.L_x_1:


//--------------------- .nv.global.init           --------------------------
	.section	.nv.global.init,"aw",@progbits
.nv.global.init:
	.type		_$_str,@object
	.size		_$_str,(_$_str_$_2 - _$_str)
_$_str:
        /*0000*/ 	.byte	0x5f, 0x5f, 0x43, 0x55, 0x44, 0x41, 0x5f, 0x46, 0x54, 0x5a, 0x00
	.type		_$_str_$_2,@object
	.size		_$_str_$_2,(.L_1 - _$_str_$_2)
_$_str_$_2:
        /*000b*/ 	.byte	0x5f, 0x5f, 0x43, 0x55, 0x44, 0x41, 0x5f, 0x50, 0x52, 0x45, 0x43, 0x5f, 0x53, 0x51, 0x52, 0x54
        /*001b*/ 	.byte	0x00
.L_1:


//--------------------- .nv.constant0.triton_poi_fused__native_batch_norm_legit_no_training_relu_5 --------------------------
	.section	.nv.constant0.triton_poi_fused__native_batch_norm_legit_no_training_relu_5,"a",@progbits
	.sectionflags	@""
	.align	4
.nv.constant0.triton_poi_fused__native_batch_norm_legit_no_training_relu_5:
	.zero		580
